	.headerflags	@"EF_CUDA_TEXMODE_UNIFIED EF_CUDA_64BIT_ADDRESS EF_CUDA_ACCELERATORS EF_CUDA_SM90 EF_CUDA_VIRTUAL_SM(EF_CUDA_SM90)"
	.elftype	@"ET_EXEC"


//--------------------- .nv.info                  --------------------------
	.section	.nv.info,"",@"SHT_CUDA_INFO"
	.align	4


	//----- nvinfo : EIATTR_REGCOUNT
	.align		4
        /*0000*/ 	.byte	0x04, 0x2f
        /*0002*/ 	.short	(.L_1 - .L_0)
	.align		4
.L_0:
        /*0004*/ 	.word	index@(triton_poi_fused_convolution_0)
        /*0008*/ 	.word	0x00000012


	//----- nvinfo : EIATTR_MIN_STACK_SIZE
	.align		4
.L_1:
        /*000c*/ 	.byte	0x04, 0x12
        /*000e*/ 	.short	(.L_3 - .L_2)
	.align		4
.L_2:
        /*0010*/ 	.word	index@(triton_poi_fused_convolution_0)
        /*0014*/ 	.word	0x00000000


	//----- nvinfo : EIATTR_FRAME_SIZE
	.align		4
.L_3:
        /*0018*/ 	.byte	0x04, 0x11
        /*001a*/ 	.short	(.L_5 - .L_4)
	.align		4
.L_4:
        /*001c*/ 	.word	index@(triton_poi_fused_convolution_0)
        /*0020*/ 	.word	0x00000000


	//----- nvinfo : EIATTR_MIN_STACK_SIZE
	.align		4
.L_5:
        /*0024*/ 	.byte	0x04, 0x12
        /*0026*/ 	.short	(.L_7 - .L_6)
	.align		4
.L_6:
        /*0028*/ 	.word	index@(triton_poi_fused_convolution_0)
        /*002c*/ 	.word	0x00000000
.L_7:


//--------------------- .nv.info.triton_poi_fused_convolution_0 --------------------------
	.section	.nv.info.triton_poi_fused_convolution_0,"",@"SHT_CUDA_INFO"
	.sectionflags	@""
	.align	4


	//----- nvinfo : EIATTR_CUDA_API_VERSION
	.align		4
        /*0000*/ 	.byte	0x04, 0x37
        /*0002*/ 	.short	(.L_9 - .L_8)
.L_8:
        /*0004*/ 	.word	0x0000007c


	//----- nvinfo : EIATTR_KPARAM_INFO
	.align		4
.L_9:
        /*0008*/ 	.byte	0x04, 0x17
        /*000a*/ 	.short	(.L_11 - .L_10)
.L_10:
        /*000c*/ 	.word	0x00000000
        /*0010*/ 	.short	0x0002
        /*0012*/ 	.short	0x0010
        /*0014*/ 	.byte	0x00, 0xf0, 0x11, 0x00


	//----- nvinfo : EIATTR_KPARAM_INFO
	.align		4
.L_11:
        /*0018*/ 	.byte	0x04, 0x17
        /*001a*/ 	.short	(.L_13 - .L_12)
.L_12:
        /*001c*/ 	.word	0x00000000
        /*0020*/ 	.short	0x0001
        /*0022*/ 	.short	0x0008
        /*0024*/ 	.byte	0x00, 0xf4, 0x21, 0x00


	//----- nvinfo : EIATTR_KPARAM_INFO
	.align		4
.L_13:
        /*0028*/ 	.byte	0x04, 0x17
        /*002a*/ 	.short	(.L_15 - .L_14)
.L_14:
        /*002c*/ 	.word	0x00000000
        /*0030*/ 	.short	0x0000
        /*0032*/ 	.short	0x0000
        /*0034*/ 	.byte	0x00, 0xf4, 0x21, 0x00


	//----- nvinfo : EIATTR_SPARSE_MMA_MASK
	.align		4
.L_15:
        /*0038*/ 	.byte	0x03, 0x50
        /*003a*/ 	.short	0x0000


	//----- nvinfo : EIATTR_MAXREG_COUNT
	.align		4
        /*003c*/ 	.byte	0x03, 0x1b
        /*003e*/ 	.short	0x00ff


	//----- nvinfo : EIATTR_EXIT_INSTR_OFFSETS
	.align		4
        /*0040*/ 	.byte	0x04, 0x1c
        /*0042*/ 	.short	(.L_17 - .L_16)


	//   ....[0]....
.L_16:
        /*0044*/ 	.word	0x00000280


	//----- nvinfo : EIATTR_REQNTID
	.align		4
.L_17:
        /*0048*/ 	.byte	0x04, 0x10
        /*004a*/ 	.short	(.L_19 - .L_18)
.L_18:
        /*004c*/ 	.word	0x00000080
        /*0050*/ 	.word	0x00000001
        /*0054*/ 	.word	0x00000001


	//----- nvinfo : EIATTR_CBANK_PARAM_SIZE
	.align		4
.L_19:
        /*0058*/ 	.byte	0x03, 0x19
        /*005a*/ 	.short	0x0014


	//----- nvinfo : EIATTR_PARAM_CBANK
	.align		4
        /*005c*/ 	.byte	0x04, 0x0a
        /*005e*/ 	.short	(.L_21 - .L_20)
	.align		4
.L_20:
        /*0060*/ 	.word	index@(.nv.constant0.triton_poi_fused_convolution_0)
        /*0064*/ 	.short	0x0210
        /*0066*/ 	.short	0x0014


	//----- nvinfo : EIATTR_SW_WAR
	.align		4
.L_21:
        /*0068*/ 	.byte	0x04, 0x36
        /*006a*/ 	.short	(.L_23 - .L_22)
.L_22:
        /*006c*/ 	.word	0x00000008
.L_23:


//--------------------- .nv.callgraph             --------------------------
	.section	.nv.callgraph,"",@"SHT_CUDA_CALLGRAPH"
	.align	4
	.sectionentsize	8
	.align		4
        /*0000*/ 	.word	0x00000000
	.align		4
        /*0004*/ 	.word	0xffffffff
	.align		4
        /*0008*/ 	.word	0x00000000
	.align		4
        /*000c*/ 	.word	0xfffffffe
	.align		4
        /*0010*/ 	.word	0x00000000
	.align		4
        /*0014*/ 	.word	0xfffffffd
	.align		4
        /*0018*/ 	.word	0x00000000
	.align		4
        /*001c*/ 	.word	0xfffffffc


//--------------------- .text.triton_poi_fused_convolution_0 --------------------------
	.section	.text.triton_poi_fused_convolution_0,"ax",@progbits
	.align	128
        .global         triton_poi_fused_convolution_0
        .type           triton_poi_fused_convolution_0,@function
        .size           triton_poi_fused_convolution_0,(.L_x_1 - triton_poi_fused_convolution_0)
        .other          triton_poi_fused_convolution_0,@"STO_CUDA_ENTRY STV_DEFAULT"
triton_poi_fused_convolution_0:
.text.triton_poi_fused_convolution_0:
[----:B------:R-:W-:Y:S01]  /*0000*/  LDC R1, c[0x0][0x28] ;  /* 0x00000a00ff017b82 */ /* 0x000fe20000000800 */
[----:B------:R-:W1:Y:S07]  /*0010*/  S2R R0, SR_TID.X ;  /* 0x0000000000007919 */ /* 0x000e6e0000002100 */
[----:B------:R-:W2:Y:S01]  /*0020*/  LDC.64 R4, c[0x0][0x210] ;  /* 0x00008400ff047b82 */ /* 0x000ea20000000a00 */
[----:B------:R-:W-:Y:S01]  /*0030*/  ULDC.64 UR4, c[0x0][0x208] ;  /* 0x0000820000047ab9 */ /* 0x000fe20000000a00 */
[----:B------:R-:W3:Y:S01]  /*0040*/  S2R R9, SR_CTAID.X ;  /* 0x0000000000097919 */ /* 0x000ee20000002500 */
[----:B-1----:R-:W-:-:S02]  /*0050*/  SHF.L.U32 R0, R0, 0x2, RZ ;  /* 0x0000000200007819 */ /* 0x002fc400000006ff */
[----:B---3--:R-:W-:Y:S02]  /*0060*/  SHF.R.S32.HI R2, RZ, 0x15, R9 ;  /* 0x00000015ff027819 */ /* 0x008fe40000011409 */
[----:B------:R-:W-:Y:S02]  /*0070*/  LOP3.LUT R0, R0, 0x1fc, RZ, 0xc0, !PT ;  /* 0x000001fc00007812 */ /* 0x000fe400078ec0ff */
[----:B------:R-:W-:Y:S02]  /*0080*/  SGXT R2, R2, 0x1 ;  /* 0x000000010202781a */ /* 0x000fe40000000200 */
[----:B------:R-:W-:-:S04]  /*0090*/  LEA R9, R9, R0, 0xa ;  /* 0x0000000009097211 */ /* 0x000fc800078e50ff */
[----:B------:R-:W-:Y:S02]  /*00a0*/  LEA.HI R0, R2, R9, RZ, 0xc ;  /* 0x0000000902007211 */ /* 0x000fe400078f60ff */
[----:B------:R-:W1:Y:S02]  /*00b0*/  LDC.64 R2, c[0x0][0x218] ;  /* 0x00008600ff027b82 */ /* 0x000e640000000a00 */
[----:B------:R-:W-:Y:S02]  /*00c0*/  IADD3 R6, R0, 0x200, RZ ;  /* 0x0000020000067810 */ /* 0x000fe40007ffe0ff */
[----:B------:R-:W-:Y:S02]  /*00d0*/  SHF.R.S32.HI R0, RZ, 0xc, R0 ;  /* 0x0000000cff007819 */ /* 0x000fe40000011400 */
[----:B------:R-:W-:-:S03]  /*00e0*/  SHF.R.S32.HI R6, RZ, 0xc, R6 ;  /* 0x0000000cff067819 */ /* 0x000fc60000011406 */
[----:B------:R-:W-:-:S04]  /*00f0*/  IMAD.HI R7, R0, 0x51eb851f, RZ ;  /* 0x51eb851f00077827 */ /* 0x000fc800078e02ff */
[----:B------:R-:W-:Y:S01]  /*0100*/  IMAD.HI R10, R6, 0x51eb851f, RZ ;  /* 0x51eb851f060a7827 */ /* 0x000fe200078e02ff */
[----:B------:R-:W-:-:S04]  /*0110*/  SHF.R.U32.HI R8, RZ, 0x1f, R7 ;  /* 0x0000001fff087819 */ /* 0x000fc80000011607 */
[----:B------:R-:W-:Y:S02]  /*0120*/  SHF.R.U32.HI R11, RZ, 0x1f, R10 ;  /* 0x0000001fff0b7819 */ /* 0x000fe4000001160a */
[----:B------:R-:W-:Y:S01]  /*0130*/  LEA.HI.SX32 R7, R7, R8, 0x1d ;  /* 0x0000000807077211 */ /* 0x000fe200078feaff */
[----:B--2---:R-:W-:Y:S01]  /*0140*/  IMAD.WIDE R8, R9, 0x4, R4 ;  /* 0x0000000409087825 */ /* 0x004fe200078e0204 */
[----:B------:R-:W-:-:S03]  /*0150*/  LEA.HI.SX32 R11, R10, R11, 0x1d ;  /* 0x0000000b0a0b7211 */ /* 0x000fc600078feaff */
[----:B------:R-:W-:Y:S02]  /*0160*/  IMAD R7, R7, -0x19, R0 ;  /* 0xffffffe707077824 */ /* 0x000fe400078e0200 */
[----:B------:R-:W-:Y:S02]  /*0170*/  IMAD R13, R11, -0x19, R6 ;  /* 0xffffffe70b0d7824 */ /* 0x000fe400078e0206 */
[--C-:B-1----:R-:W-:Y:S02]  /*0180*/  IMAD.WIDE R10, R7, 0x4, R2.reuse ;  /* 0x00000004070a7825 */ /* 0x102fe400078e0202 */
[----:B------:R-:W2:Y:S02]  /*0190*/  LDG.E.128 R4, desc[UR4][R8.64] ;  /* 0x0000000408047981 */ /* 0x000ea4000c1e1d00 */
[----:B------:R-:W-:Y:S02]  /*01a0*/  IMAD.WIDE R2, R13, 0x4, R2 ;  /* 0x000000040d027825 */ /* 0x000fe400078e0202 */
[----:B------:R-:W2:Y:S04]  /*01b0*/  LDG.E.EL R10, desc[UR4][R10.64] ;  /* 0x000000040a0a7981 */ /* 0x000ea8000c2e1900 */
[----:B------:R-:W3:Y:S04]  /*01c0*/  LDG.E.EL R2, desc[UR4][R2.64] ;  /* 0x0000000402027981 */ /* 0x000ee8000c2e1900 */
[----:B------:R-:W3:Y:S01]  /*01d0*/  LDG.E.128 R12, desc[UR4][R8.64+0x800] ;  /* 0x00080004080c7981 */ /* 0x000ee2000c1e1d00 */
[--C-:B--2---:R-:W-:Y:S01]  /*01e0*/  FADD R4, R4, R10.reuse ;  /* 0x0000000a04047221 */ /* 0x104fe20000000000 */
[--C-:B------:R-:W-:Y:S01]  /*01f0*/  FADD R5, R5, R10.reuse ;  /* 0x0000000a05057221 */ /* 0x100fe20000000000 */
[--C-:B------:R-:W-:Y:S01]  /*0200*/  FADD R6, R6, R10.reuse ;  /* 0x0000000a06067221 */ /* 0x100fe20000000000 */
[----:B------:R-:W-:Y:S01]  /*0210*/  FADD R7, R7, R10 ;  /* 0x0000000a07077221 */ /* 0x000fe20000000000 */
[--C-:B---3--:R-:W-:Y:S01]  /*0220*/  FADD R12, R12, R2.reuse ;  /* 0x000000020c0c7221 */ /* 0x108fe20000000000 */
[--C-:B------:R-:W-:Y:S01]  /*0230*/  FADD R13, R13, R2.reuse ;  /* 0x000000020d0d7221 */ /* 0x100fe20000000000 */
[--C-:B------:R-:W-:Y:S01]  /*0240*/  FADD R14, R14, R2.reuse ;  /* 0x000000020e0e7221 */ /* 0x100fe20000000000 */
[----:B------:R-:W-:Y:S01]  /*0250*/  FADD R15, R15, R2 ;  /* 0x000000020f0f7221 */ /* 0x000fe20000000000 */
[----:B------:R-:W-:Y:S04]  /*0260*/  STG.E.128 desc[UR4][R8.64], R4 ;  /* 0x0000000408007986 */ /* 0x000fe8000c101d04 */
[----:B------:R-:W-:Y:S01]  /*0270*/  STG.E.128 desc[UR4][R8.64+0x800], R12 ;  /* 0x0008000c08007986 */ /* 0x000fe2000c101d04 */
[----:B------:R-:W-:Y:S05]  /*0280*/  EXIT ;  /* 0x000000000000794d */ /* 0x000fea0003800000 */
.L_x_0:
[----:B------:R-:W-:-:S00]  /*0290*/  BRA `(.L_x_0) ;  /* 0xfffffffc00fc7947 */ /* 0x000fc0000383ffff */
[----:B------:R-:W-:-:S00]  /*02a0*/  NOP ;  /* 0x0000000000007918 */ /* 0x000fc00000000000 */
        /* <DEDUP_REMOVED lines=13> */
.L_x_1:


//--------------------- .nv.constant0.triton_poi_fused_convolution_0 --------------------------
	.section	.nv.constant0.triton_poi_fused_convolution_0,"a",@progbits
	.sectionflags	@""
	.align	4
.nv.constant0.triton_poi_fused_convolution_0:
	.zero		548
